//
// Generated by NVIDIA NVVM Compiler
//
// Compiler Build ID: CL-36424714
// Cuda compilation tools, release 13.0, V13.0.88
// Based on NVVM 20.0.0
//

.version 9.0
.target sm_100
.address_size 64

	// .globl	_Z9my_kerneljj
.extern .func  (.param .b32 func_retval0) vprintf
(
	.param .b64 vprintf_param_0,
	.param .b64 vprintf_param_1
)
;
.extern .shared .align 16 .b8 array[];
.global .align 1 .b8 $str[35] = {97, 116, 32, 111, 102, 102, 115, 101, 116, 32, 37, 100, 44, 32, 97, 114, 114, 49, 58, 32, 37, 108, 102, 44, 32, 97, 114, 114, 50, 58, 32, 37, 100, 10};

.visible .entry _Z9my_kerneljj(
	.param .u32 _Z9my_kerneljj_param_0,
	.param .u32 _Z9my_kerneljj_param_1
)
{
	.local .align 8 .b8 	__local_depot0[24];
	.reg .b64 	%SP;
	.reg .b64 	%SPL;
	.reg .pred 	%p<19>;
	.reg .b16 	%rs<29>;
	.reg .b32 	%r<119>;
	.reg .b64 	%rd<5>;
	.reg .b64 	%fd<35>;

	mov.u64 	%SPL, __local_depot0;
	cvta.local.u64 	%SP, %SPL;
	ld.param.u32 	%r40, [_Z9my_kerneljj_param_0];
	ld.param.u32 	%r41, [_Z9my_kerneljj_param_1];
	shl.b32 	%r1, %r40, 3;
	setp.eq.s32 	%p1, %r40, 0;
	@%p1 bra 	$L__BB0_12;
	and.b32  	%r2, %r40, 7;
	setp.lt.u32 	%p2, %r40, 8;
	mov.b32 	%r105, 0;
	@%p2 bra 	$L__BB0_4;
	and.b32  	%r105, %r40, -8;
	mov.u32 	%r45, array;
	add.s32 	%r108, %r45, 32;
	neg.s32 	%r110, %r105;
	mov.f64 	%fd34, 0d0000000000000000;
	mov.b32 	%r109, 3;
$L__BB0_3:
	.pragma "nounroll";
	mul.f64 	%fd4, %fd34, 0d3FF19999A0000000;
	add.s32 	%r46, %r109, -2;
	cvt.rn.f64.u32 	%fd5, %r46;
	mul.f64 	%fd6, %fd5, 0d3FF19999A0000000;
	st.shared.v2.f64 	[%r108+-32], {%fd4, %fd6};
	add.s32 	%r47, %r109, -1;
	cvt.rn.f64.u32 	%fd7, %r47;
	mul.f64 	%fd8, %fd7, 0d3FF19999A0000000;
	add.s32 	%r48, %r109, 4;
	cvt.rn.f64.u32 	%fd9, %r109;
	mul.f64 	%fd10, %fd9, 0d3FF19999A0000000;
	st.shared.v2.f64 	[%r108+-16], {%fd8, %fd10};
	add.s32 	%r49, %r109, 1;
	cvt.rn.f64.u32 	%fd11, %r49;
	mul.f64 	%fd12, %fd11, 0d3FF19999A0000000;
	add.s32 	%r50, %r109, 2;
	cvt.rn.f64.u32 	%fd13, %r50;
	mul.f64 	%fd14, %fd13, 0d3FF19999A0000000;
	st.shared.v2.f64 	[%r108], {%fd12, %fd14};
	add.s32 	%r51, %r109, 3;
	cvt.rn.f64.u32 	%fd15, %r51;
	mul.f64 	%fd16, %fd15, 0d3FF19999A0000000;
	cvt.rn.f64.u32 	%fd17, %r48;
	mul.f64 	%fd18, %fd17, 0d3FF19999A0000000;
	st.shared.v2.f64 	[%r108+16], {%fd16, %fd18};
	add.f64 	%fd34, %fd34, 0d4020000000000000;
	add.s32 	%r110, %r110, 8;
	add.s32 	%r109, %r109, 8;
	add.s32 	%r108, %r108, 64;
	setp.eq.s32 	%p3, %r110, 0;
	@%p3 bra 	$L__BB0_4;
	bra.uni 	$L__BB0_3;
$L__BB0_4:
	setp.eq.s32 	%p4, %r2, 0;
	@%p4 bra 	$L__BB0_12;
	and.b32  	%r6, %r40, 3;
	setp.lt.u32 	%p5, %r2, 4;
	@%p5 bra 	$L__BB0_7;
	cvt.rn.f64.u32 	%fd19, %r105;
	mul.f64 	%fd20, %fd19, 0d3FF19999A0000000;
	shl.b32 	%r52, %r105, 3;
	mov.u32 	%r53, array;
	add.s32 	%r54, %r53, %r52;
	st.shared.f64 	[%r54], %fd20;
	add.s32 	%r55, %r105, 1;
	cvt.rn.f64.u32 	%fd21, %r55;
	mul.f64 	%fd22, %fd21, 0d3FF19999A0000000;
	st.shared.f64 	[%r54+8], %fd22;
	add.s32 	%r56, %r105, 2;
	cvt.rn.f64.u32 	%fd23, %r56;
	mul.f64 	%fd24, %fd23, 0d3FF19999A0000000;
	st.shared.f64 	[%r54+16], %fd24;
	add.s32 	%r57, %r105, 3;
	cvt.rn.f64.u32 	%fd25, %r57;
	mul.f64 	%fd26, %fd25, 0d3FF19999A0000000;
	st.shared.f64 	[%r54+24], %fd26;
	add.s32 	%r105, %r105, 4;
$L__BB0_7:
	setp.eq.s32 	%p6, %r6, 0;
	@%p6 bra 	$L__BB0_12;
	setp.eq.s32 	%p7, %r6, 1;
	@%p7 bra 	$L__BB0_10;
	cvt.rn.f64.u32 	%fd27, %r105;
	mul.f64 	%fd28, %fd27, 0d3FF19999A0000000;
	shl.b32 	%r58, %r105, 3;
	mov.u32 	%r59, array;
	add.s32 	%r60, %r59, %r58;
	st.shared.f64 	[%r60], %fd28;
	add.s32 	%r61, %r105, 1;
	cvt.rn.f64.u32 	%fd29, %r61;
	mul.f64 	%fd30, %fd29, 0d3FF19999A0000000;
	st.shared.f64 	[%r60+8], %fd30;
	add.s32 	%r105, %r105, 2;
$L__BB0_10:
	and.b32  	%r62, %r40, 1;
	setp.eq.b32 	%p8, %r62, 1;
	not.pred 	%p9, %p8;
	@%p9 bra 	$L__BB0_12;
	cvt.rn.f64.u32 	%fd31, %r105;
	mul.f64 	%fd32, %fd31, 0d3FF19999A0000000;
	shl.b32 	%r63, %r105, 3;
	mov.u32 	%r64, array;
	add.s32 	%r65, %r64, %r63;
	st.shared.f64 	[%r65], %fd32;
$L__BB0_12:
	mov.u32 	%r66, array;
	add.s32 	%r11, %r66, %r1;
	setp.eq.s32 	%p10, %r41, 0;
	@%p10 bra 	$L__BB0_25;
	and.b32  	%r12, %r41, 15;
	setp.lt.u32 	%p11, %r41, 16;
	mov.b32 	%r114, 0;
	@%p11 bra 	$L__BB0_16;
	and.b32  	%r114, %r41, -16;
	neg.s32 	%r113, %r114;
	add.s32 	%r70, %r1, %r66;
	add.s32 	%r112, %r70, 8;
	mov.b32 	%r111, 8;
$L__BB0_15:
	.pragma "nounroll";
	cvt.u16.u32 	%rs1, %r111;
	add.s16 	%rs2, %rs1, -8;
	add.s16 	%rs3, %rs1, -7;
	add.s16 	%rs4, %rs1, -6;
	add.s16 	%rs5, %rs1, -5;
	add.s16 	%rs6, %rs1, -4;
	add.s16 	%rs7, %rs1, -3;
	add.s16 	%rs8, %rs1, -2;
	add.s16 	%rs9, %rs1, -1;
	cvt.u32.u16 	%r71, %rs9;
	cvt.u32.u16 	%r72, %rs8;
	prmt.b32 	%r73, %r72, %r71, 0x3340U;
	cvt.u32.u16 	%r74, %rs7;
	cvt.u32.u16 	%r75, %rs6;
	prmt.b32 	%r76, %r75, %r74, 0x3340U;
	prmt.b32 	%r77, %r76, %r73, 0x5410U;
	cvt.u32.u16 	%r78, %rs5;
	cvt.u32.u16 	%r79, %rs4;
	prmt.b32 	%r80, %r79, %r78, 0x3340U;
	cvt.u32.u16 	%r81, %rs3;
	cvt.u32.u16 	%r82, %rs2;
	prmt.b32 	%r83, %r82, %r81, 0x3340U;
	prmt.b32 	%r84, %r83, %r80, 0x5410U;
	st.shared.v2.b32 	[%r112+-8], {%r84, %r77};
	add.s16 	%rs10, %rs1, 1;
	add.s16 	%rs11, %rs1, 2;
	add.s16 	%rs12, %rs1, 3;
	add.s16 	%rs13, %rs1, 4;
	add.s16 	%rs14, %rs1, 5;
	add.s16 	%rs15, %rs1, 6;
	add.s16 	%rs16, %rs1, 7;
	cvt.u32.u16 	%r85, %rs16;
	cvt.u32.u16 	%r86, %rs15;
	prmt.b32 	%r87, %r86, %r85, 0x3340U;
	cvt.u32.u16 	%r88, %rs14;
	cvt.u32.u16 	%r89, %rs13;
	prmt.b32 	%r90, %r89, %r88, 0x3340U;
	prmt.b32 	%r91, %r90, %r87, 0x5410U;
	cvt.u32.u16 	%r92, %rs12;
	cvt.u32.u16 	%r93, %rs11;
	prmt.b32 	%r94, %r93, %r92, 0x3340U;
	cvt.u32.u16 	%r95, %rs10;
	prmt.b32 	%r96, %r111, %r95, 0x3340U;
	prmt.b32 	%r97, %r96, %r94, 0x5410U;
	st.shared.v2.b32 	[%r112], {%r97, %r91};
	add.s32 	%r113, %r113, 16;
	add.s32 	%r112, %r112, 16;
	add.s32 	%r111, %r111, 16;
	setp.ne.s32 	%p12, %r113, 0;
	@%p12 bra 	$L__BB0_15;
$L__BB0_16:
	setp.eq.s32 	%p13, %r12, 0;
	@%p13 bra 	$L__BB0_25;
	and.b32  	%r29, %r41, 7;
	setp.lt.u32 	%p14, %r12, 8;
	@%p14 bra 	$L__BB0_19;
	cvt.u16.u32 	%rs17, %r114;
	add.s32 	%r98, %r11, %r114;
	st.shared.u8 	[%r98], %rs17;
	add.s16 	%rs18, %rs17, 1;
	st.shared.u8 	[%r98+1], %rs18;
	add.s16 	%rs19, %rs17, 2;
	st.shared.u8 	[%r98+2], %rs19;
	add.s16 	%rs20, %rs17, 3;
	st.shared.u8 	[%r98+3], %rs20;
	add.s16 	%rs21, %rs17, 4;
	st.shared.u8 	[%r98+4], %rs21;
	add.s16 	%rs22, %rs17, 5;
	st.shared.u8 	[%r98+5], %rs22;
	add.s16 	%rs23, %rs17, 6;
	st.shared.u8 	[%r98+6], %rs23;
	add.s16 	%rs24, %rs17, 7;
	st.shared.u8 	[%r98+7], %rs24;
	add.s32 	%r114, %r114, 8;
$L__BB0_19:
	setp.eq.s32 	%p15, %r29, 0;
	@%p15 bra 	$L__BB0_25;
	and.b32  	%r32, %r41, 3;
	setp.lt.u32 	%p16, %r29, 4;
	@%p16 bra 	$L__BB0_22;
	cvt.u16.u32 	%rs25, %r114;
	add.s32 	%r99, %r11, %r114;
	st.shared.u8 	[%r99], %rs25;
	add.s16 	%rs26, %rs25, 1;
	st.shared.u8 	[%r99+1], %rs26;
	add.s16 	%rs27, %rs25, 2;
	st.shared.u8 	[%r99+2], %rs27;
	add.s16 	%rs28, %rs25, 3;
	st.shared.u8 	[%r99+3], %rs28;
	add.s32 	%r114, %r114, 4;
$L__BB0_22:
	setp.eq.s32 	%p17, %r32, 0;
	@%p17 bra 	$L__BB0_25;
	neg.s32 	%r117, %r32;
$L__BB0_24:
	.pragma "nounroll";
	add.s32 	%r100, %r11, %r114;
	st.shared.u8 	[%r100], %r114;
	add.s32 	%r114, %r114, 1;
	add.s32 	%r117, %r117, 1;
	setp.ne.s32 	%p18, %r117, 0;
	@%p18 bra 	$L__BB0_24;
$L__BB0_25:
	add.u64 	%rd1, %SP, 0;
	add.u64 	%rd2, %SPL, 0;
	ld.shared.f64 	%fd33, [array+80];
	ld.shared.s8 	%r101, [%r11+10];
	mov.b32 	%r102, 10;
	st.local.u32 	[%rd2], %r102;
	st.local.f64 	[%rd2+8], %fd33;
	st.local.u32 	[%rd2+16], %r101;
	mov.u64 	%rd3, $str;
	cvta.global.u64 	%rd4, %rd3;
	{ // callseq 0, 0
	.param .b64 param0;
	st.param.b64 	[param0], %rd4;
	.param .b64 param1;
	st.param.b64 	[param1], %rd1;
	.param .b32 retval0;
	call.uni (retval0), 
	vprintf, 
	(
	param0, 
	param1
	);
	ld.param.b32 	%r103, [retval0];
	} // callseq 0
	ret;

}


// ===== COMPILED SASS (sm_100) =====

	.target	sm_100

	.elftype	@"ET_EXEC"


//--------------------- .note.nv.tkinfo           --------------------------
	.section	.note.nv.tkinfo,"",@"SHT_NOTE"
	.sectionflags	@"SHF_NOTE_NV_TKINFO"
	.tkinfo
        /*0018*/ 	.word	0x00000002
        /*0030*/ 	.string	""
        /*0030*/ 	.string	"ptxas"
        /*0030*/ 	.string	"Cuda compilation tools, release 13.0, V13.0.88"
        /*0030*/ 	.string	"Build cuda_13.0.r13.0/compiler.36424714_0"
        /*0030*/ 	.string	"-arch sm_100 -m 64 "



//--------------------- .note.nv.cuinfo           --------------------------
	.section	.note.nv.cuinfo,"",@"SHT_NOTE"
	.sectionflags	@"SHF_NOTE_NV_CUINFO"
        /*0018*/ 	.short	0x0002
        /*001a*/ 	.short	0x0064
        /*001c*/ 	.short	0x0082
	.zero		2


//--------------------- .nv.info                  --------------------------
	.section	.nv.info,"",@"SHT_CUDA_INFO"
	.align	4


	//----- nvinfo : EIATTR_REGCOUNT
	.align		4
        /*0000*/ 	.byte	0x04, 0x2f
        /*0002*/ 	.short	(.L_2 - .L_1)
	.align		4
.L_1:
        /*0004*/ 	.word	index@(_Z9my_kerneljj)
        /*0008*/ 	.word	0x0000001a


	//----- nvinfo : EIATTR_FRAME_SIZE
	.align		4
.L_2:
        /*000c*/ 	.byte	0x04, 0x11
        /*000e*/ 	.short	(.L_4 - .L_3)
	.align		4
.L_3:
        /*0010*/ 	.word	index@(_Z9my_kerneljj)
        /*0014*/ 	.word	0x00000018


	//----- nvinfo : EIATTR_MIN_STACK_SIZE
	.align		4
.L_4:
        /*0018*/ 	.byte	0x04, 0x12
        /*001a*/ 	.short	(.L_6 - .L_5)
	.align		4
.L_5:
        /*001c*/ 	.word	index@(_Z9my_kerneljj)
        /*0020*/ 	.word	0x00000018
.L_6:


//--------------------- .nv.compat                --------------------------
	.section	.nv.compat,"",@"SHT_CUDA_COMPAT_INFO"
	.align	4
        /*0000*/ 	.byte	0x02, 0x09, 0x00, 0x00, 0x02, 0x02, 0x01, 0x00, 0x02, 0x05, 0x05, 0x00, 0x03, 0x07, 0x01, 0x01
        /*0010*/ 	.byte	0x02, 0x03, 0x00, 0x00, 0x02, 0x06, 0x01, 0x00, 0x04, 0x0b, 0x08, 0x00, 0x01, 0x00, 0x00, 0x00
        /*0020*/ 	.byte	0x00, 0x00, 0x00, 0x00


//--------------------- .nv.info._Z9my_kerneljj   --------------------------
	.section	.nv.info._Z9my_kerneljj,"",@"SHT_CUDA_INFO"
	.sectionflags	@""
	.align	4


	//----- nvinfo : EIATTR_CUDA_API_VERSION
	.align		4
        /*0000*/ 	.byte	0x04, 0x37
        /*0002*/ 	.short	(.L_8 - .L_7)
.L_7:
        /*0004*/ 	.word	0x00000082


	//----- nvinfo : EIATTR_KPARAM_INFO
	.align		4
.L_8:
        /*0008*/ 	.byte	0x04, 0x17
        /*000a*/ 	.short	(.L_10 - .L_9)
.L_9:
        /*000c*/ 	.word	0x00000000
        /*0010*/ 	.short	0x0001
        /*0012*/ 	.short	0x0004
        /*0014*/ 	.byte	0x00, 0xf0, 0x11, 0x00


	//----- nvinfo : EIATTR_KPARAM_INFO
	.align		4
.L_10:
        /*0018*/ 	.byte	0x04, 0x17
        /*001a*/ 	.short	(.L_12 - .L_11)
.L_11:
        /*001c*/ 	.word	0x00000000
        /*0020*/ 	.short	0x0000
        /*0022*/ 	.short	0x0000
        /*0024*/ 	.byte	0x00, 0xf0, 0x11, 0x00


	//----- nvinfo : EIATTR_SPARSE_MMA_MASK
	.align		4
.L_12:
        /*0028*/ 	.byte	0x03, 0x50
        /*002a*/ 	.short	0x0000


	//----- nvinfo : EIATTR_MAXREG_COUNT
	.align		4
        /*002c*/ 	.byte	0x03, 0x1b
        /*002e*/ 	.short	0x00ff


	//----- nvinfo : EIATTR_EXTERNS
	.align		4
        /*0030*/ 	.byte	0x04, 0x0f
        /*0032*/ 	.short	(.L_14 - .L_13)


	//   ....[0]....
	.align		4
.L_13:
        /*0034*/ 	.word	index@(vprintf)


	//----- nvinfo : EIATTR_MERCURY_ISA_VERSION
	.align		4
.L_14:
        /*0038*/ 	.byte	0x03, 0x5f
        /*003a*/ 	.short	0x0101


	//----- nvinfo : EIATTR_VRC_CTA_INIT_COUNT
	.align		4
        /*003c*/ 	.byte	0x02, 0x4a
	.zero		1
	.zero		1


	//----- nvinfo : EIATTR_SYSCALL_OFFSETS
	.align		4
        /*0040*/ 	.byte	0x04, 0x46
        /*0042*/ 	.short	(.L_16 - .L_15)


	//   ....[0]....
.L_15:
        /*0044*/ 	.word	0x00000e40


	//----- nvinfo : EIATTR_EXIT_INSTR_OFFSETS
	.align		4
.L_16:
        /*0048*/ 	.byte	0x04, 0x1c
        /*004a*/ 	.short	(.L_18 - .L_17)


	//   ....[0]....
.L_17:
        /*004c*/ 	.word	0x00000e50


	//----- nvinfo : EIATTR_CBANK_PARAM_SIZE
	.align		4
.L_18:
        /*0050*/ 	.byte	0x03, 0x19
        /*0052*/ 	.short	0x0008


	//----- nvinfo : EIATTR_PARAM_CBANK
	.align		4
        /*0054*/ 	.byte	0x04, 0x0a
        /*0056*/ 	.short	(.L_20 - .L_19)
	.align		4
.L_19:
        /*0058*/ 	.word	index@(.nv.constant0._Z9my_kerneljj)
        /*005c*/ 	.short	0x0380
        /*005e*/ 	.short	0x0008


	//----- nvinfo : EIATTR_SW_WAR
	.align		4
.L_20:
        /*0060*/ 	.byte	0x04, 0x36
        /*0062*/ 	.short	(.L_22 - .L_21)
.L_21:
        /*0064*/ 	.word	0x00000008
.L_22:


//--------------------- .nv.callgraph             --------------------------
	.section	.nv.callgraph,"",@"SHT_CUDA_CALLGRAPH"
	.align	4
	.sectionentsize	8
	.align		4
        /*0000*/ 	.word	0x00000000
	.align		4
        /*0004*/ 	.word	0xffffffff
	.align		4
        /*0008*/ 	.word	index@(_Z9my_kerneljj)
	.align		4
        /*000c*/ 	.word	index@(vprintf)
	.align		4
        /*0010*/ 	.word	0x00000000
	.align		4
        /*0014*/ 	.word	0xfffffffe
	.align		4
        /*0018*/ 	.word	0x00000000
	.align		4
        /*001c*/ 	.word	0xfffffffd
	.align		4
        /*0020*/ 	.word	0x00000000
	.align		4
        /*0024*/ 	.word	0xfffffffc


//--------------------- .nv.constant4             --------------------------
	.section	.nv.constant4,"a",@progbits
	.align	8
	.align		8
.nv.constant4:
        /*0000*/ 	.dword	vprintf
	.align		8
        /*0008*/ 	.dword	$str


//--------------------- .text._Z9my_kerneljj      --------------------------
	.section	.text._Z9my_kerneljj,"ax",@progbits
	.align	128
        .global         _Z9my_kerneljj
        .type           _Z9my_kerneljj,@function
        .size           _Z9my_kerneljj,(.L_x_13 - _Z9my_kerneljj)
        .other          _Z9my_kerneljj,@"STO_CUDA_ENTRY STV_DEFAULT"
_Z9my_kerneljj:
.text._Z9my_kerneljj:
[----:B------:R-:W0:Y:S01]  /*0000*/  LDC R1, c[0x0][0x37c] ;  /* 0x0000df00ff017b82 */ /* 0x000e220000000800 */
[----:B------:R-:W1:Y:S01]  /*0010*/  LDCU UR5, c[0x0][0x380] ;  /* 0x00007000ff0577ac */ /* 0x000e620008000800 */
[----:B0-----:R-:W-:Y:S01]  /*0020*/  VIADD R1, R1, 0xffffffe8 ;  /* 0xffffffe801017836 */ /* 0x001fe20000000000 */
[----:B------:R-:W0:Y:S01]  /*0030*/  LDCU UR4, c[0x0][0x2f8] ;  /* 0x00005f00ff0477ac */ /* 0x000e220008000800 */
[----:B------:R-:W2:Y:S01]  /*0040*/  LDCU UR6, c[0x0][0x2fc] ;  /* 0x00005f80ff0677ac */ /* 0x000ea20008000800 */
[----:B-1----:R-:W-:Y:S02]  /*0050*/  UISETP.NE.AND UP0, UPT, UR5, URZ, UPT ;  /* 0x000000ff0500728c */ /* 0x002fe4000bf05270 */
[----:B0-----:R-:W-:-:S05]  /*0060*/  IADD3 R6, P0, PT, R1, UR4, RZ ;  /* 0x0000000401067c10 */ /* 0x001fca000ff1e0ff */
[----:B--2---:R-:W-:Y:S02]  /*0070*/  IMAD.X R7, RZ, RZ, UR6, P0 ;  /* 0x00000006ff077e24 */ /* 0x004fe400080e06ff */
[----:B------:R-:W-:Y:S06]  /*0080*/  BRA.U !UP0, `(.L_x_0) ;  /* 0x0000000508907547 */ /* 0x000fec000b800000 */
[----:B------:R-:W-:Y:S02]  /*0090*/  UISETP.GE.U32.AND UP1, UPT, UR5, 0x8, UPT ;  /* 0x000000080500788c */ /* 0x000fe4000bf26070 */
[----:B------:R-:W-:Y:S01]  /*00a0*/  ULOP3.LUT UR7, UR5, 0x7, URZ, 0xc0, !UPT ;  /* 0x0000000705077892 */ /* 0x000fe2000f8ec0ff */
[----:B------:R-:W-:-:S03]  /*00b0*/  UMOV UR4, URZ ;  /* 0x000000ff00047c82 */ /* 0x000fc60008000000 */
[----:B------:R-:W-:-:S03]  /*00c0*/  UISETP.NE.AND UP0, UPT, UR7, URZ, UPT ;  /* 0x000000ff0700728c */ /* 0x000fc6000bf05270 */
[----:B------:R-:W-:Y:S08]  /*00d0*/  BRA.U !UP1, `(.L_x_1) ;  /* 0x0000000109a47547 */ /* 0x000ff0000b800000 */
[----:B------:R-:W0:Y:S01]  /*00e0*/  S2UR UR6, SR_CgaCtaId ;  /* 0x00000000000679c3 */ /* 0x000e220000008800 */
[----:B------:R-:W-:Y:S01]  /*00f0*/  ULOP3.LUT UR4, UR5, 0xfffffff8, URZ, 0xc0, !UPT ;  /* 0xfffffff805047892 */ /* 0x000fe2000f8ec0ff */
[----:B------:R-:W-:Y:S01]  /*0100*/  CS2R R2, SRZ ;  /* 0x0000000000027805 */ /* 0x000fe2000001ff00 */
[----:B------:R-:W-:Y:S01]  /*0110*/  UMOV UR8, 0x3 ;  /* 0x0000000300087882 */ /* 0x000fe20000000000 */
[----:B------:R-:W-:Y:S02]  /*0120*/  UMOV UR5, 0x400 ;  /* 0x0000040000057882 */ /* 0x000fe40000000000 */
[----:B0-----:R-:W-:Y:S02]  /*0130*/  ULEA UR5, UR6, UR5, 0x18 ;  /* 0x0000000506057291 */ /* 0x001fe4000f8ec0ff */
[----:B------:R-:W-:Y:S02]  /*0140*/  UIADD3 UR6, UPT, UPT, -UR4, URZ, URZ ;  /* 0x000000ff04067290 */ /* 0x000fe4000fffe1ff */
[----:B------:R-:W-:-:S12]  /*0150*/  UIADD3 UR5, UPT, UPT, UR5, 0x20, URZ ;  /* 0x0000002005057890 */ /* 0x000fd8000fffe0ff */
.L_x_2:
[----:B------:R-:W-:Y:S02]  /*0160*/  UIADD3 UR9, UPT, UPT, UR8, -0x2, URZ ;  /* 0xfffffffe08097890 */ /* 0x000fe4000fffe0ff */
[----:B-1----:R-:W0:Y:S01]  /*0170*/  I2F.F64.U32 R14, UR8 ;  /* 0x00000008000e7d12 */ /* 0x002e220008201800 */
[----:B------:R-:W-:Y:S02]  /*0180*/  UIADD3 UR10, UPT, UPT, UR8, -0x1, URZ ;  /* 0xffffffff080a7890 */ /* 0x000fe4000fffe0ff */
[----:B------:R-:W-:Y:S02]  /*0190*/  UIADD3 UR11, UPT, UPT, UR8, 0x3, URZ ;  /* 0x00000003080b7890 */ /* 0x000fe4000fffe0ff */
[----:B------:R-:W-:-:S03]  /*01a0*/  UIADD3 UR6, UPT, UPT, UR6, 0x8, URZ ;  /* 0x0000000806067890 */ /* 0x000fc6000fffe0ff */
[----:B------:R-:W1:Y:S01]  /*01b0*/  I2F.F64.U32 R10, UR9 ;  /* 0x00000009000a7d12 */ /* 0x000e620008201800 */
[----:B------:R-:W-:Y:S02]  /*01c0*/  UIADD3 UR9, UPT, UPT, UR8, 0x1, URZ ;  /* 0x0000000108097890 */ /* 0x000fe4000fffe0ff */
[----:B------:R-:W-:-:S05]  /*01d0*/  UISETP.NE.AND UP1, UPT, UR6, URZ, UPT ;  /* 0x000000ff0600728c */ /* 0x000fca000bf25270 */
[----:B------:R-:W2:Y:S01]  /*01e0*/  I2F.F64.U32 R12, UR10 ;  /* 0x0000000a000c7d12 */ /* 0x000ea20008201800 */
[----:B------:R-:W-:-:S07]  /*01f0*/  UIADD3 UR10, UPT, UPT, UR8, 0x2, URZ ;  /* 0x00000002080a7890 */ /* 0x000fce000fffe0ff */
[----:B------:R-:W3:Y:S01]  /*0200*/  I2F.F64.U32 R16, UR9 ;  /* 0x0000000900107d12 */ /* 0x000ee20008201800 */
[----:B------:R-:W-:Y:S02]  /*0210*/  UIADD3 UR9, UPT, UPT, UR8, 0x4, URZ ;  /* 0x0000000408097890 */ /* 0x000fe4000fffe0ff */
[----:B------:R-:W-:-:S05]  /*0220*/  UIADD3 UR8, UPT, UPT, UR8, 0x8, URZ ;  /* 0x0000000808087890 */ /* 0x000fca000fffe0ff */
[----:B------:R-:W4:Y:S01]  /*0230*/  I2F.F64.U32 R18, UR10 ;  /* 0x0000000a00127d12 */ /* 0x000f220008201800 */
[----:B------:R-:W-:-:S07]  /*0240*/  UMOV UR10, 0xa0000000 ;  /* 0xa0000000000a7882 */ /* 0x000fce0000000000 */
[----:B------:R-:W5:Y:S01]  /*0250*/  I2F.F64.U32 R20, UR11 ;  /* 0x0000000b00147d12 */ /* 0x000f620008201800 */
[----:B------:R-:W-:Y:S02]  /*0260*/  UMOV UR11, 0x3ff19999 ;  /* 0x3ff19999000b7882 */ /* 0x000fe40000000000 */
[----:B0-----:R-:W-:Y:S02]  /*0270*/  DMUL R14, R14, UR10 ;  /* 0x0000000a0e0e7c28 */ /* 0x001fe40008000000 */
[----:B------:R-:W-:Y:S02]  /*0280*/  DMUL R8, R2, UR10 ;  /* 0x0000000a02087c28 */ /* 0x000fe40008000000 */
[----:B-1----:R-:W-:Y:S01]  /*0290*/  DMUL R10, R10, UR10 ;  /* 0x0000000a0a0a7c28 */ /* 0x002fe20008000000 */
[----:B------:R-:W0:Y:S01]  /*02a0*/  I2F.F64.U32 R22, UR9 ;  /* 0x0000000900167d12 */ /* 0x000e220008201800 */
[----:B--2---:R-:W-:Y:S02]  /*02b0*/  DMUL R12, R12, UR10 ;  /* 0x0000000a0c0c7c28 */ /* 0x004fe40008000000 */
[----:B---3--:R-:W-:-:S02]  /*02c0*/  DMUL R16, R16, UR10 ;  /* 0x0000000a10107c28 */ /* 0x008fc40008000000 */
[----:B----4-:R-:W-:Y:S01]  /*02d0*/  DMUL R18, R18, UR10 ;  /* 0x0000000a12127c28 */ /* 0x010fe20008000000 */
[----:B------:R1:W-:Y:S01]  /*02e0*/  STS.128 [UR5+-0x20], R8 ;  /* 0xffffe008ff007988 */ /* 0x0003e20008000c05 */
[----:B-----5:R-:W-:Y:S02]  /*02f0*/  DMUL R20, R20, UR10 ;  /* 0x0000000a14147c28 */ /* 0x020fe40008000000 */
[----:B------:R-:W-:Y:S01]  /*0300*/  DADD R2, R2, 8 ;  /* 0x4020000002027429 */ /* 0x000fe20000000000 */
[----:B------:R1:W-:Y:S04]  /*0310*/  STS.128 [UR5+-0x10], R12 ;  /* 0xfffff00cff007988 */ /* 0x0003e80008000c05 */
[----:B------:R1:W-:Y:S01]  /*0320*/  STS.128 [UR5], R16 ;  /* 0x00000010ff007988 */ /* 0x0003e20008000c05 */
[----:B0-----:R-:W-:-:S07]  /*0330*/  DMUL R22, R22, UR10 ;  /* 0x0000000a16167c28 */ /* 0x001fce0008000000 */
[----:B------:R1:W-:Y:S01]  /*0340*/  STS.128 [UR5+0x10], R20 ;  /* 0x00001014ff007988 */ /* 0x0003e20008000c05 */
[----:B------:R-:W-:Y:S01]  /*0350*/  UIADD3 UR5, UPT, UPT, UR5, 0x40, URZ ;  /* 0x0000004005057890 */ /* 0x000fe2000fffe0ff */
[----:B------:R-:W-:Y:S11]  /*0360*/  BRA.U UP1, `(.L_x_2) ;  /* 0xfffffffd017c7547 */ /* 0x000ff6000b83ffff */
.L_x_1:
[----:B------:R-:W-:Y:S05]  /*0370*/  BRA.U !UP0, `(.L_x_0) ;  /* 0x0000000108d47547 */ /* 0x000fea000b800000 */
[----:B------:R-:W0:Y:S01]  /*0380*/  LDCU UR6, c[0x0][0x380] ;  /* 0x00007000ff0677ac */ /* 0x000e220008000800 */
[----:B------:R-:W-:Y:S02]  /*0390*/  UISETP.GE.U32.AND UP0, UPT, UR7, 0x4, UPT ;  /* 0x000000040700788c */ /* 0x000fe4000bf06070 */
[----:B0-----:R-:W-:-:S04]  /*03a0*/  ULOP3.LUT UR8, UR6, 0x3, URZ, 0xc0, !UPT ;  /* 0x0000000306087892 */ /* 0x001fc8000f8ec0ff */
[----:B------:R-:W-:-:S03]  /*03b0*/  UISETP.NE.AND UP1, UPT, UR8, URZ, UPT ;  /* 0x000000ff0800728c */ /* 0x000fc6000bf25270 */
[----:B------:R-:W-:Y:S08]  /*03c0*/  BRA.U !UP0, `(.L_x_3) ;  /* 0x0000000108507547 */ /* 0x000ff0000b800000 */
[----:B------:R-:W0:Y:S01]  /*03d0*/  S2UR UR7, SR_CgaCtaId ;  /* 0x00000000000779c3 */ /* 0x000e220000008800 */
[----:B------:R-:W-:Y:S02]  /*03e0*/  UIADD3 UR5, UPT, UPT, UR4, 0x1, URZ ;  /* 0x0000000104057890 */ /* 0x000fe4000fffe0ff */
[----:B-1----:R-:W1:Y:S01]  /*03f0*/  I2F.F64.U32 R8, UR4 ;  /* 0x0000000400087d12 */ /* 0x002e620008201800 */
[----:B------:R-:W-:Y:S02]  /*0400*/  UIADD3 UR9, UPT, UPT, UR4, 0x2, URZ ;  /* 0x0000000204097890 */ /* 0x000fe4000fffe0ff */
[----:B------:R-:W-:Y:S01]  /*0410*/  UIADD3 UR10, UPT, UPT, UR4, 0x3, URZ ;  /* 0x00000003040a7890 */ /* 0x000fe2000fffe0ff */
[----:B------:R-:W-:-:S04]  /*0420*/  UMOV UR11, 0x3ff19999 ;  /* 0x3ff19999000b7882 */ /* 0x000fc80000000000 */
[----:B------:R-:W2:Y:S01]  /*0430*/  I2F.F64.U32 R10, UR5 ;  /* 0x00000005000a7d12 */ /* 0x000ea20008201800 */
[----:B------:R-:W-:-:S07]  /*0440*/  UMOV UR5, 0x400 ;  /* 0x0000040000057882 */ /* 0x000fce0000000000 */
[----:B------:R-:W3:Y:S01]  /*0450*/  I2F.F64.U32 R2, UR9 ;  /* 0x0000000900027d12 */ /* 0x000ee20008201800 */
[----:B0-----:R-:W-:-:S07]  /*0460*/  ULEA UR5, UR7, UR5, 0x18 ;  /* 0x0000000507057291 */ /* 0x001fce000f8ec0ff */
[----:B------:R-:W0:Y:S01]  /*0470*/  I2F.F64.U32 R14, UR10 ;  /* 0x0000000a000e7d12 */ /* 0x000e220008201800 */
[----:B------:R-:W-:Y:S01]  /*0480*/  UMOV UR10, 0xa0000000 ;  /* 0xa0000000000a7882 */ /* 0x000fe20000000000 */
[----:B------:R-:W-:Y:S01]  /*0490*/  ULEA UR5, UR4, UR5, 0x3 ;  /* 0x0000000504057291 */ /* 0x000fe2000f8e18ff */
[----:B-1----:R-:W-:Y:S01]  /*04a0*/  DMUL R8, R8, UR10 ;  /* 0x0000000a08087c28 */ /* 0x002fe20008000000 */
[----:B------:R-:W-:Y:S01]  /*04b0*/  UIADD3 UR4, UPT, UPT, UR4, 0x4, URZ ;  /* 0x0000000404047890 */ /* 0x000fe2000fffe0ff */
[----:B--2---:R-:W-:Y:S02]  /*04c0*/  DMUL R10, R10, UR10 ;  /* 0x0000000a0a0a7c28 */ /* 0x004fe40008000000 */
[----:B---3--:R-:W-:-:S05]  /*04d0*/  DMUL R12, R2, UR10 ;  /* 0x0000000a020c7c28 */ /* 0x008fca0008000000 */
[----:B------:R2:W-:Y:S01]  /*04e0*/  STS.128 [UR5], R8 ;  /* 0x00000008ff007988 */ /* 0x0005e20008000c05 */
[----:B0-----:R-:W-:-:S07]  /*04f0*/  DMUL R14, R14, UR10 ;  /* 0x0000000a0e0e7c28 */ /* 0x001fce0008000000 */
[----:B------:R2:W-:Y:S04]  /*0500*/  STS.128 [UR5+0x10], R12 ;  /* 0x0000100cff007988 */ /* 0x0005e80008000c05 */
.L_x_3:
[----:B------:R-:W-:Y:S05]  /*0510*/  BRA.U !UP1, `(.L_x_0) ;  /* 0x00000001096c7547 */ /* 0x000fea000b800000 */
[----:B------:R-:W-:Y:S02]  /*0520*/  UISETP.NE.AND UP0, UPT, UR8, 0x1, UPT ;  /* 0x000000010800788c */ /* 0x000fe4000bf05270 */
[----:B------:R-:W-:-:S04]  /*0530*/  ULOP3.LUT UR5, UR6, 0x1, URZ, 0xc0, !UPT ;  /* 0x0000000106057892 */ /* 0x000fc8000f8ec0ff */
[----:B------:R-:W-:-:S03]  /*0540*/  UISETP.NE.U32.AND UP1, UPT, UR5, 0x1, UPT ;  /* 0x000000010500788c */ /* 0x000fc6000bf25070 */
[----:B------:R-:W-:Y:S08]  /*0550*/  BRA.U !UP0, `(.L_x_4) ;  /* 0x0000000108347547 */ /* 0x000ff0000b800000 */
[----:B------:R-:W0:Y:S01]  /*0560*/  S2UR UR6, SR_CgaCtaId ;  /* 0x00000000000679c3 */ /* 0x000e220000008800 */
[----:B------:R-:W-:Y:S02]  /*0570*/  UIADD3 UR5, UPT, UPT, UR4, 0x1, URZ ;  /* 0x0000000104057890 */ /* 0x000fe4000fffe0ff */
[----:B------:R-:W3:Y:S01]  /*0580*/  I2F.F64.U32 R2, UR4 ;  /* 0x0000000400027d12 */ /* 0x000ee20008201800 */
[----:B------:R-:W-:-:S07]  /*0590*/  UMOV UR7, 0x3ff19999 ;  /* 0x3ff1999900077882 */ /* 0x000fce0000000000 */
[----:B-12---:R-:W1:Y:S01]  /*05a0*/  I2F.F64.U32 R10, UR5 ;  /* 0x00000005000a7d12 */ /* 0x006e620008201800 */
[----:B------:R-:W-:Y:S02]  /*05b0*/  UMOV UR5, 0x400 ;  /* 0x0000040000057882 */ /* 0x000fe40000000000 */
[----:B0-----:R-:W-:-:S03]  /*05c0*/  ULEA UR5, UR6, UR5, 0x18 ;  /* 0x0000000506057291 */ /* 0x001fc6000f8ec0ff */
[----:B------:R-:W-:Y:S01]  /*05d0*/  UMOV UR6, 0xa0000000 ;  /* 0xa000000000067882 */ /* 0x000fe20000000000 */
[----:B------:R-:W-:Y:S01]  /*05e0*/  ULEA UR5, UR4, UR5, 0x3 ;  /* 0x0000000504057291 */ /* 0x000fe2000f8e18ff */
[----:B---3--:R-:W-:Y:S01]  /*05f0*/  DMUL R8, R2, UR6 ;  /* 0x0000000602087c28 */ /* 0x008fe20008000000 */
[----:B------:R-:W-:Y:S01]  /*0600*/  UIADD3 UR4, UPT, UPT, UR4, 0x2, URZ ;  /* 0x0000000204047890 */ /* 0x000fe2000fffe0ff */
[----:B-1----:R-:W-:-:S07]  /*0610*/  DMUL R10, R10, UR6 ;  /* 0x000000060a0a7c28 */ /* 0x002fce0008000000 */
[----:B------:R0:W-:Y:S04]  /*0620*/  STS.128 [UR5], R8 ;  /* 0x00000008ff007988 */ /* 0x0001e80008000c05 */
.L_x_4:
[----:B------:R-:W-:Y:S05]  /*0630*/  BRA.U UP1, `(.L_x_0) ;  /* 0x0000000101247547 */ /* 0x000fea000b800000 */
[----:B------:R-:W3:Y:S01]  /*0640*/  S2UR UR6, SR_CgaCtaId ;  /* 0x00000000000679c3 */ /* 0x000ee20000008800 */
[----:B------:R-:W4:Y:S01]  /*0650*/  I2F.F64.U32 R2, UR4 ;  /* 0x0000000400027d12 */ /* 0x000f220008201800 */
[----:B------:R-:W-:Y:S01]  /*0660*/  UMOV UR5, 0x400 ;  /* 0x0000040000057882 */ /* 0x000fe20000000000 */
[----:B------:R-:W-:Y:S01]  /*0670*/  UMOV UR7, 0x3ff19999 ;  /* 0x3ff1999900077882 */ /* 0x000fe20000000000 */
[----:B---3--:R-:W-:-:S03]  /*0680*/  ULEA UR5, UR6, UR5, 0x18 ;  /* 0x0000000506057291 */ /* 0x008fc6000f8ec0ff */
[----:B------:R-:W-:Y:S01]  /*0690*/  UMOV UR6, 0xa0000000 ;  /* 0xa000000000067882 */ /* 0x000fe20000000000 */
[----:B------:R-:W-:Y:S01]  /*06a0*/  ULEA UR4, UR4, UR5, 0x3 ;  /* 0x0000000504047291 */ /* 0x000fe2000f8e18ff */
[----:B----4-:R-:W-:-:S08]  /*06b0*/  DMUL R2, R2, UR6 ;  /* 0x0000000602027c28 */ /* 0x010fd00008000000 */
[----:B------:R3:W-:Y:S03]  /*06c0*/  STS.64 [UR4], R2 ;  /* 0x00000002ff007988 */ /* 0x0007e60008000a04 */
.L_x_0:
[----:B------:R-:W4:Y:S01]  /*06d0*/  LDCU.64 UR8, c[0x0][0x380] ;  /* 0x00007000ff0877ac */ /* 0x000f220008000a00 */
[----:B------:R-:W5:Y:S01]  /*06e0*/  S2UR UR5, SR_CgaCtaId ;  /* 0x00000000000579c3 */ /* 0x000f620000008800 */
[----:B------:R-:W-:Y:S01]  /*06f0*/  UMOV UR4, 0x400 ;  /* 0x0000040000047882 */ /* 0x000fe20000000000 */
[----:B----4-:R-:W-:Y:S02]  /*0700*/  UISETP.NE.AND UP0, UPT, UR9, URZ, UPT ;  /* 0x000000ff0900728c */ /* 0x010fe4000bf05270 */
[----:B-----5:R-:W-:-:S04]  /*0710*/  ULEA UR6, UR5, UR4, 0x18 ;  /* 0x0000000405067291 */ /* 0x020fc8000f8ec0ff */
[----:B------:R-:W-:-:S03]  /*0720*/  ULEA UR4, UR8, UR6, 0x3 ;  /* 0x0000000608047291 */ /* 0x000fc6000f8e18ff */
[----:B------:R-:W-:Y:S09]  /*0730*/  BRA.U !UP0, `(.L_x_5) ;  /* 0x0000000508907547 */ /* 0x000ff2000b800000 */
[----:B------:R-:W-:Y:S01]  /*0740*/  UISETP.GE.U32.AND UP1, UPT, UR9, 0x10, UPT ;  /* 0x000000100900788c */ /* 0x000fe2000bf26070 */
[----:B------:R-:W-:Y:S01]  /*0750*/  IMAD.MOV.U32 R0, RZ, RZ, RZ ;  /* 0x000000ffff007224 */ /* 0x000fe200078e00ff */
[----:B------:R-:W-:-:S04]  /*0760*/  ULOP3.LUT UR5, UR9, 0xf, URZ, 0xc0, !UPT ;  /* 0x0000000f09057892 */ /* 0x000fc8000f8ec0ff */
[----:B------:R-:W-:-:S03]  /*0770*/  UISETP.NE.AND UP0, UPT, UR5, URZ, UPT ;  /* 0x000000ff0500728c */ /* 0x000fc6000bf05270 */
[----:B------:R-:W-:Y:S08]  /*0780*/  BRA.U !UP1, `(.L_x_6) ;  /* 0x0000000109d87547 */ /* 0x000ff0000b800000 */
[----:B------:R-:W-:Y:S01]  /*0790*/  ULOP3.LUT UR7, UR9, 0xfffffff0, URZ, 0xc0, !UPT ;  /* 0xfffffff009077892 */ /* 0x000fe2000f8ec0ff */
[----:B---3--:R-:W-:Y:S01]  /*07a0*/  IMAD.MOV.U32 R2, RZ, RZ, 0x8 ;  /* 0x00000008ff027424 */ /* 0x008fe200078e00ff */
[----:B------:R-:W-:Y:S02]  /*07b0*/  UIADD3 UR10, UPT, UPT, UR4, 0x8, URZ ;  /* 0x00000008040a7890 */ /* 0x000fe4000fffe0ff */
[----:B------:R-:W-:Y:S02]  /*07c0*/  UIADD3 UR8, UPT, UPT, -UR7, URZ, URZ ;  /* 0x000000ff07087290 */ /* 0x000fe4000fffe1ff */
[----:B------:R-:W-:-:S10]  /*07d0*/  IMAD.U32 R0, RZ, RZ, UR7 ;  /* 0x00000007ff007e24 */ /* 0x000fd4000f8e00ff */
.L_x_7:
[C---:B012-4-:R-:W-:Y:S01]  /*07e0*/  VIADD R11, R2.reuse, 0xfffffffe ;  /* 0xfffffffe020b7836 */ /* 0x057fe20000000000 */
[C---:B------:R-:W-:Y:S01]  /*07f0*/  IADD3 R3, PT, PT, R2.reuse, -0x8, RZ ;  /* 0xfffffff802037810 */ /* 0x040fe20007ffe0ff */
[C---:B------:R-:W-:Y:S01]  /*0800*/  VIADD R12, R2.reuse, 0xffffffff ;  /* 0xffffffff020c7836 */ /* 0x040fe20000000000 */
[----:B------:R-:W-:Y:S01]  /*0810*/  UIADD3 UR8, UPT, UPT, UR8, 0x10, URZ ;  /* 0x0000001008087890 */ /* 0x000fe2000fffe0ff */
[C---:B------:R-:W-:Y:S01]  /*0820*/  VIADD R4, R2.reuse, 0xfffffff9 ;  /* 0xfffffff902047836 */ /* 0x040fe20000000000 */
[----:B------:R-:W-:Y:S01]  /*0830*/  LOP3.LUT R11, R11, 0xffff, RZ, 0xc0, !PT ;  /* 0x0000ffff0b0b7812 */ /* 0x000fe200078ec0ff */
[----:B------:R-:W-:Y:S01]  /*0840*/  VIADD R9, R2, 0xfffffffc ;  /* 0xfffffffc02097836 */ /* 0x000fe20000000000 */
[----:B------:R-:W-:Y:S01]  /*0850*/  LOP3.LUT R12, R12, 0xffff, RZ, 0xc0, !PT ;  /* 0x0000ffff0c0c7812 */ /* 0x000fe200078ec0ff */
        /* <DEDUP_REMOVED lines=8> */
[----:B------:R-:W-:Y:S01]  /*08e0*/  UISETP.NE.AND UP1, UPT, UR8, URZ, UPT ;  /* 0x000000ff0800728c */ /* 0x000fe2000bf25270 */
[----:B------:R-:W-:-:S02]  /*08f0*/  LOP3.LUT R5, R5, 0xffff, RZ, 0xc0, !PT ;  /* 0x0000ffff05057812 */ /* 0x000fc400078ec0ff */
[----:B------:R-:W-:Y:S02]  /*0900*/  LOP3.LUT R8, R8, 0xffff, RZ, 0xc0, !PT ;  /* 0x0000ffff08087812 */ /* 0x000fe400078ec0ff */
[----:B------:R-:W-:Y:S01]  /*0910*/  PRMT R4, R11, 0x3340, R12 ;  /* 0x000033400b047816 */ /* 0x000fe2000000000c */
[----:B------:R-:W-:Y:S01]  /*0920*/  VIADD R11, R2, 0x4 ;  /* 0x00000004020b7836 */ /* 0x000fe20000000000 */
[----:B------:R-:W-:Y:S01]  /*0930*/  PRMT R14, R14, 0x3340, R13 ;  /* 0x000033400e0e7816 */ /* 0x000fe2000000000d */
[C---:B------:R-:W-:Y:S01]  /*0940*/  VIADD R12, R2.reuse, 0x5 ;  /* 0x00000005020c7836 */ /* 0x040fe20000000000 */
[----:B------:R-:W-:Y:S01]  /*0950*/  PRMT R3, R9, 0x3340, R10 ;  /* 0x0000334009037816 */ /* 0x000fe2000000000a */
[C---:B------:R-:W-:Y:S01]  /*0960*/  VIADD R13, R2.reuse, 0x6 ;  /* 0x00000006020d7836 */ /* 0x040fe20000000000 */
[----:B------:R-:W-:Y:S01]  /*0970*/  PRMT R5, R5, 0x3340, R8 ;  /* 0x0000334005057816 */ /* 0x000fe20000000008 */
[C---:B------:R-:W-:Y:S01]  /*0980*/  VIADD R10, R2.reuse, 0x3 ;  /* 0x00000003020a7836 */ /* 0x040fe20000000000 */
[C---:B------:R-:W-:Y:S01]  /*0990*/  IADD3 R9, PT, PT, R2.reuse, 0x2, RZ ;  /* 0x0000000202097810 */ /* 0x040fe20007ffe0ff */
[----:B------:R-:W-:Y:S01]  /*09a0*/  VIADD R8, R2, 0x1 ;  /* 0x0000000102087836 */ /* 0x000fe20000000000 */
[----:B------:R-:W-:-:S02]  /*09b0*/  LOP3.LUT R16, R11, 0xffff, RZ, 0xc0, !PT ;  /* 0x0000ffff0b107812 */ /* 0x000fc400078ec0ff */
[----:B------:R-:W-:Y:S02]  /*09c0*/  LOP3.LUT R11, R12, 0xffff, RZ, 0xc0, !PT ;  /* 0x0000ffff0c0b7812 */ /* 0x000fe400078ec0ff */
[----:B------:R-:W-:Y:S02]  /*09d0*/  LOP3.LUT R12, R13, 0xffff, RZ, 0xc0, !PT ;  /* 0x0000ffff0d0c7812 */ /* 0x000fe400078ec0ff */
[----:B------:R-:W-:Y:S02]  /*09e0*/  LOP3.LUT R15, R15, 0xffff, RZ, 0xc0, !PT ;  /* 0x0000ffff0f0f7812 */ /* 0x000fe400078ec0ff */
[----:B------:R-:W-:Y:S02]  /*09f0*/  LOP3.LUT R9, R9, 0xffff, RZ, 0xc0, !PT ;  /* 0x0000ffff09097812 */ /* 0x000fe400078ec0ff */
[----:B------:R-:W-:Y:S02]  /*0a00*/  LOP3.LUT R10, R10, 0xffff, RZ, 0xc0, !PT ;  /* 0x0000ffff0a0a7812 */ /* 0x000fe400078ec0ff */
[----:B------:R-:W-:-:S02]  /*0a10*/  LOP3.LUT R13, R8, 0xffff, RZ, 0xc0, !PT ;  /* 0x0000ffff080d7812 */ /* 0x000fc400078ec0ff */
[----:B------:R-:W-:Y:S02]  /*0a20*/  PRMT R11, R16, 0x3340, R11 ;  /* 0x00003340100b7816 */ /* 0x000fe4000000000b */
[----:B------:R-:W-:Y:S02]  /*0a30*/  PRMT R12, R12, 0x3340, R15 ;  /* 0x000033400c0c7816 */ /* 0x000fe4000000000f */
[----:B------:R-:W-:Y:S02]  /*0a40*/  PRMT R9, R9, 0x3340, R10 ;  /* 0x0000334009097816 */ /* 0x000fe4000000000a */
[C---:B------:R-:W-:Y:S01]  /*0a50*/  PRMT R8, R2.reuse, 0x3340, R13 ;  /* 0x0000334002087816 */ /* 0x040fe2000000000d */
[----:B------:R-:W-:Y:S01]  /*0a60*/  VIADD R2, R2, 0x10 ;  /* 0x0000001002027836 */ /* 0x000fe20000000000 */
[----:B------:R-:W-:Y:S02]  /*0a70*/  PRMT R15, R3, 0x5410, R4 ;  /* 0x00005410030f7816 */ /* 0x000fe40000000004 */
[----:B------:R-:W-:-:S02]  /*0a80*/  PRMT R14, R14, 0x5410, R5 ;  /* 0x000054100e0e7816 */ /* 0x000fc40000000005 */
[----:B------:R-:W-:Y:S02]  /*0a90*/  PRMT R11, R11, 0x5410, R12 ;  /* 0x000054100b0b7816 */ /* 0x000fe4000000000c */
[----:B------:R-:W-:Y:S01]  /*0aa0*/  PRMT R10, R8, 0x5410, R9 ;  /* 0x00005410080a7816 */ /* 0x000fe20000000009 */
[----:B------:R4:W-:Y:S04]  /*0ab0*/  STS.64 [UR10+-0x8], R14 ;  /* 0xfffff80eff007988 */ /* 0x0009e80008000a0a */
[----:B------:R4:W-:Y:S01]  /*0ac0*/  STS.64 [UR10], R10 ;  /* 0x0000000aff007988 */ /* 0x0009e20008000a0a */
[----:B------:R-:W-:Y:S01]  /*0ad0*/  UIADD3 UR10, UPT, UPT, UR10, 0x10, URZ ;  /* 0x000000100a0a7890 */ /* 0x000fe2000fffe0ff */
[----:B------:R-:W-:Y:S11]  /*0ae0*/  BRA.U UP1, `(.L_x_7) ;  /* 0xfffffffd013c7547 */ /* 0x000ff6000b83ffff */
.L_x_6:
[----:B------:R-:W-:Y:S05]  /*0af0*/  BRA.U !UP0, `(.L_x_5) ;  /* 0x0000000108a07547 */ /* 0x000fea000b800000 */
[----:B------:R-:W-:Y:S02]  /*0b00*/  UISETP.GE.U32.AND UP0, UPT, UR5, 0x8, UPT ;  /* 0x000000080500788c */ /* 0x000fe4000bf06070 */
[----:B------:R-:W-:-:S04]  /*0b10*/  ULOP3.LUT UR7, UR9, 0x7, URZ, 0xc0, !UPT ;  /* 0x0000000709077892 */ /* 0x000fc8000f8ec0ff */
[----:B------:R-:W-:-:S03]  /*0b20*/  UISETP.NE.AND UP1, UPT, UR7, URZ, UPT ;  /* 0x000000ff0700728c */ /* 0x000fc6000bf25270 */
[----:B------:R-:W-:Y:S08]  /*0b30*/  BRA.U !UP0, `(.L_x_8) ;  /* 0x0000000108407547 */ /* 0x000ff0000b800000 */
[C---:B---3--:R-:W-:Y:S01]  /*0b40*/  VIADD R3, R0.reuse, 0x1 ;  /* 0x0000000100037836 */ /* 0x048fe20000000000 */
[C---:B012-4-:R-:W-:Y:S01]  /*0b50*/  IADD3 R11, PT, PT, R0.reuse, 0x4, RZ ;  /* 0x00000004000b7810 */ /* 0x057fe20007ffe0ff */
[C---:B------:R-:W-:Y:S01]  /*0b60*/  VIADD R5, R0.reuse, 0x2 ;  /* 0x0000000200057836 */ /* 0x040fe20000000000 */
[----:B------:R-:W-:Y:S01]  /*0b70*/  STS.U8 [R0+UR4], R0 ;  /* 0x0000000000007988 */ /* 0x000fe20008000004 */
[C---:B------:R-:W-:Y:S02]  /*0b80*/  VIADD R9, R0.reuse, 0x3 ;  /* 0x0000000300097836 */ /* 0x040fe40000000000 */
[C---:B------:R-:W-:Y:S01]  /*0b90*/  VIADD R13, R0.reuse, 0x5 ;  /* 0x00000005000d7836 */ /* 0x040fe20000000000 */
[----:B------:R-:W-:Y:S01]  /*0ba0*/  STS.U8 [R0+UR4+0x1], R3 ;  /* 0x0000010300007988 */ /* 0x000fe20008000004 */
[C---:B------:R-:W-:Y:S02]  /*0bb0*/  VIADD R15, R0.reuse, 0x6 ;  /* 0x00000006000f7836 */ /* 0x040fe40000000000 */
[C---:B------:R-:W-:Y:S01]  /*0bc0*/  VIADD R17, R0.reuse, 0x7 ;  /* 0x0000000700117836 */ /* 0x040fe20000000000 */
[----:B------:R-:W-:Y:S04]  /*0bd0*/  STS.U8 [R0+UR4+0x2], R5 ;  /* 0x0000020500007988 */ /* 0x000fe80008000004 */
[----:B------:R-:W-:Y:S04]  /*0be0*/  STS.U8 [R0+UR4+0x3], R9 ;  /* 0x0000030900007988 */ /* 0x000fe80008000004 */
[----:B------:R-:W-:Y:S04]  /*0bf0*/  STS.U8 [R0+UR4+0x4], R11 ;  /* 0x0000040b00007988 */ /* 0x000fe80008000004 */
[----:B------:R-:W-:Y:S04]  /*0c00*/  STS.U8 [R0+UR4+0x5], R13 ;  /* 0x0000050d00007988 */ /* 0x000fe80008000004 */
[----:B------:R-:W-:Y:S04]  /*0c10*/  STS.U8 [R0+UR4+0x6], R15 ;  /* 0x0000060f00007988 */ /* 0x000fe80008000004 */
[----:B------:R0:W-:Y:S02]  /*0c20*/  STS.U8 [R0+UR4+0x7], R17 ;  /* 0x0000071100007988 */ /* 0x0001e40008000004 */
[----:B0-----:R-:W-:-:S07]  /*0c30*/  VIADD R0, R0, 0x8 ;  /* 0x0000000800007836 */ /* 0x001fce0000000000 */
.L_x_8:
[----:B------:R-:W-:Y:S05]  /*0c40*/  BRA.U !UP1, `(.L_x_5) ;  /* 0x00000001094c7547 */ /* 0x000fea000b800000 */
[----:B------:R-:W-:Y:S02]  /*0c50*/  UISETP.GE.U32.AND UP0, UPT, UR7, 0x4, UPT ;  /* 0x000000040700788c */ /* 0x000fe4000bf06070 */
[----:B------:R-:W-:-:S04]  /*0c60*/  ULOP3.LUT UR5, UR9, 0x3, URZ, 0xc0, !UPT ;  /* 0x0000000309057892 */ /* 0x000fc8000f8ec0ff */
[----:B------:R-:W-:-:S03]  /*0c70*/  UISETP.NE.AND UP1, UPT, UR5, URZ, UPT ;  /* 0x000000ff0500728c */ /* 0x000fc6000bf25270 */
[----:B------:R-:W-:Y:S08]  /*0c80*/  BRA.U !UP0, `(.L_x_9) ;  /* 0x0000000108207547 */ /* 0x000ff0000b800000 */
[C---:B---3--:R-:W-:Y:S01]  /*0c90*/  VIADD R3, R0.reuse, 0x1 ;  /* 0x0000000100037836 */ /* 0x048fe20000000000 */
[C---:B012---:R-:W-:Y:S01]  /*0ca0*/  IADD3 R9, PT, PT, R0.reuse, 0x3, RZ ;  /* 0x0000000300097810 */ /* 0x047fe20007ffe0ff */
[C---:B------:R-:W-:Y:S01]  /*0cb0*/  VIADD R5, R0.reuse, 0x2 ;  /* 0x0000000200057836 */ /* 0x040fe20000000000 */
[----:B------:R-:W-:Y:S04]  /*0cc0*/  STS.U8 [R0+UR4], R0 ;  /* 0x0000000000007988 */ /* 0x000fe80008000004 */
[----:B------:R-:W-:Y:S04]  /*0cd0*/  STS.U8 [R0+UR4+0x1], R3 ;  /* 0x0000010300007988 */ /* 0x000fe80008000004 */
[----:B------:R-:W-:Y:S04]  /*0ce0*/  STS.U8 [R0+UR4+0x2], R5 ;  /* 0x0000020500007988 */ /* 0x000fe80008000004 */
[----:B------:R0:W-:Y:S02]  /*0cf0*/  STS.U8 [R0+UR4+0x3], R9 ;  /* 0x0000030900007988 */ /* 0x0001e40008000004 */
[----:B0-----:R-:W-:-:S07]  /*0d00*/  VIADD R0, R0, 0x4 ;  /* 0x0000000400007836 */ /* 0x001fce0000000000 */
.L_x_9:
[----:B------:R-:W-:Y:S05]  /*0d10*/  BRA.U !UP1, `(.L_x_5) ;  /* 0x0000000109187547 */ /* 0x000fea000b800000 */
[----:B------:R-:W-:-:S12]  /*0d20*/  UIADD3 UR5, UPT, UPT, -UR5, URZ, URZ ;  /* 0x000000ff05057290 */ /* 0x000fd8000fffe1ff */
.L_x_10:
[----:B------:R-:W-:Y:S01]  /*0d30*/  UIADD3 UR5, UPT, UPT, UR5, 0x1, URZ ;  /* 0x0000000105057890 */ /* 0x000fe2000fffe0ff */
[----:B------:R5:W-:Y:S03]  /*0d40*/  STS.U8 [R0+UR4], R0 ;  /* 0x0000000000007988 */ /* 0x000be60008000004 */
[----:B------:R-:W-:Y:S01]  /*0d50*/  UISETP.NE.AND UP0, UPT, UR5, URZ, UPT ;  /* 0x000000ff0500728c */ /* 0x000fe2000bf05270 */
[----:B-----5:R-:W-:-:S08]  /*0d60*/  VIADD R0, R0, 0x1 ;  /* 0x0000000100007836 */ /* 0x020fd00000000000 */
[----:B------:R-:W-:Y:S05]  /*0d70*/  BRA.U UP0, `(.L_x_10) ;  /* 0xfffffffd00ec7547 */ /* 0x000fea000b83ffff */
.L_x_5:
[----:B---3--:R-:W3:Y:S01]  /*0d80*/  LDS.64 R2, [UR6+0x50] ;  /* 0x00005006ff027984 */ /* 0x008ee20008000a00 */
[----:B012---:R-:W-:Y:S01]  /*0d90*/  MOV R8, 0x0 ;  /* 0x0000000000087802 */ /* 0x007fe20000000f00 */
[----:B----4-:R-:W-:Y:S02]  /*0da0*/  IMAD.MOV.U32 R10, RZ, RZ, 0xa ;  /* 0x0000000aff0a7424 */ /* 0x010fe400078e00ff */
[----:B------:R-:W0:Y:S01]  /*0db0*/  LDS.S8 R0, [UR4+0xa] ;  /* 0x00000a04ff007984 */ /* 0x000e220008000200 */
[----:B------:R-:W1:Y:S02]  /*0dc0*/  LDCU.64 UR4, c[0x4][0x8] ;  /* 0x01000100ff0477ac */ /* 0x000e640008000a00 */
[----:B------:R-:W2:Y:S01]  /*0dd0*/  LDC.64 R8, c[0x4][R8] ;  /* 0x0100000008087b82 */ /* 0x000ea20000000a00 */
[----:B------:R4:W-:Y:S01]  /*0de0*/  STL [R1], R10 ;  /* 0x0000000a01007387 */ /* 0x0009e20000100800 */
[----:B-1----:R-:W-:Y:S02]  /*0df0*/  IMAD.U32 R4, RZ, RZ, UR4 ;  /* 0x00000004ff047e24 */ /* 0x002fe4000f8e00ff */
[----:B------:R-:W-:Y:S01]  /*0e00*/  IMAD.U32 R5, RZ, RZ, UR5 ;  /* 0x00000005ff057e24 */ /* 0x000fe2000f8e00ff */
[----:B---3--:R4:W-:Y:S04]  /*0e10*/  STL.64 [R1+0x8], R2 ;  /* 0x0000080201007387 */ /* 0x0089e80000100a00 */
[----:B0-----:R4:W-:Y:S02]  /*0e20*/  STL [R1+0x10], R0 ;  /* 0x0000100001007387 */ /* 0x0019e40000100800 */
[----:B------:R-:W-:-:S07]  /*0e30*/  LEPC R20, `(.L_x_11) ;  /* 0x000000001014794e */ /* 0x000fce0000000000 */
[----:B--2-4-:R-:W-:Y:S05]  /*0e40*/  CALL.ABS.NOINC R8 ;  /* 0x0000000008007343 */ /* 0x014fea0003c00000 */
.L_x_11:
[----:B------:R-:W-:Y:S05]  /*0e50*/  EXIT ;  /* 0x000000000000794d */ /* 0x000fea0003800000 */
.L_x_12:
[----:B------:R-:W-:-:S00]  /*0e60*/  BRA `(.L_x_12) ;  /* 0xfffffffc00fc7947 */ /* 0x000fc0000383ffff */
[----:B------:R-:W-:-:S00]  /*0e70*/  NOP ;  /* 0x0000000000007918 */ /* 0x000fc00000000000 */
        /* <DEDUP_REMOVED lines=8> */
.L_x_13:


//--------------------- .nv.global.init           --------------------------
	.section	.nv.global.init,"aw",@progbits
.nv.global.init:
	.type		$str,@object
	.size		$str,(.L_0 - $str)
$str:
        /*0000*/ 	.byte	0x61, 0x74, 0x20, 0x6f, 0x66, 0x66, 0x73, 0x65, 0x74, 0x20, 0x25, 0x64, 0x2c, 0x20, 0x61, 0x72
        /*0010*/ 	.byte	0x72, 0x31, 0x3a, 0x20, 0x25, 0x6c, 0x66, 0x2c, 0x20, 0x61, 0x72, 0x72, 0x32, 0x3a, 0x20, 0x25
        /*0020*/ 	.byte	0x64, 0x0a, 0x00
.L_0:


//--------------------- .nv.shared._Z9my_kerneljj --------------------------
	.section	.nv.shared._Z9my_kerneljj,"aw",@nobits
	.sectionflags	@""
	.align	16
	.zero		1024


//--------------------- .nv.shared.reserved.0     --------------------------
	.section	.nv.shared.reserved.0,"aw",@nobits
	.weak		__nv_reservedSMEM_offset_0_alias
	.size		__nv_reservedSMEM_offset_0_alias, 0, 64
	.other		__nv_reservedSMEM_offset_0_alias,@"STO_CUDA_RESERVED_SHARED STV_DEFAULT"
__nv_reservedSMEM_offset_0_alias:
	.zero		0
	.zero		64


//--------------------- .nv.constant0._Z9my_kerneljj --------------------------
	.section	.nv.constant0._Z9my_kerneljj,"a",@progbits
	.sectionflags	@""
	.align	4
.nv.constant0._Z9my_kerneljj:
	.zero		904


//--------------------- SYMBOLS --------------------------

	.type		.nv.reservedSmem.offset0,@object
	.size		.nv.reservedSmem.offset0,0x4
	.type		.nv.reservedSmem.cap,@object
	.size		.nv.reservedSmem.cap,0x4
	.type		vprintf,@function
